//
// Generated by NVIDIA NVVM Compiler
//
// Compiler Build ID: CL-36424714
// Cuda compilation tools, release 13.0, V13.0.88
// Based on NVVM 20.0.0
//

.version 9.0
.target sm_100
.address_size 64

	// .globl	_Z9my_kernelPf

.visible .entry _Z9my_kernelPf(
	.param .u64 .ptr .align 1 _Z9my_kernelPf_param_0
)
{


	ret;

}


// ===== COMPILED SASS (sm_100) =====

	.target	sm_100

	.elftype	@"ET_EXEC"


//--------------------- .note.nv.tkinfo           --------------------------
	.section	.note.nv.tkinfo,"",@"SHT_NOTE"
	.sectionflags	@"SHF_NOTE_NV_TKINFO"
	.tkinfo
        /*0018*/ 	.word	0x00000002
        /*0030*/ 	.string	""
        /*0030*/ 	.string	"ptxas"
        /*0030*/ 	.string	"Cuda compilation tools, release 13.0, V13.0.88"
        /*0030*/ 	.string	"Build cuda_13.0.r13.0/compiler.36424714_0"
        /*0030*/ 	.string	"-arch sm_100 -m 64 "



//--------------------- .note.nv.cuinfo           --------------------------
	.section	.note.nv.cuinfo,"",@"SHT_NOTE"
	.sectionflags	@"SHF_NOTE_NV_CUINFO"
        /*0018*/ 	.short	0x0002
        /*001a*/ 	.short	0x0064
        /*001c*/ 	.short	0x0082
	.zero		2


//--------------------- .nv.info                  --------------------------
	.section	.nv.info,"",@"SHT_CUDA_INFO"
	.align	4


	//----- nvinfo : EIATTR_REGCOUNT
	.align		4
        /*0000*/ 	.byte	0x04, 0x2f
        /*0002*/ 	.short	(.L_1 - .L_0)
	.align		4
.L_0:
        /*0004*/ 	.word	index@(_Z9my_kernelPf)
        /*0008*/ 	.word	0x00000004


	//----- nvinfo : EIATTR_FRAME_SIZE
	.align		4
.L_1:
        /*000c*/ 	.byte	0x04, 0x11
        /*000e*/ 	.short	(.L_3 - .L_2)
	.align		4
.L_2:
        /*0010*/ 	.word	index@(_Z9my_kernelPf)
        /*0014*/ 	.word	0x00000000


	//----- nvinfo : EIATTR_MIN_STACK_SIZE
	.align		4
.L_3:
        /*0018*/ 	.byte	0x04, 0x12
        /*001a*/ 	.short	(.L_5 - .L_4)
	.align		4
.L_4:
        /*001c*/ 	.word	index@(_Z9my_kernelPf)
        /*0020*/ 	.word	0x00000000
.L_5:


//--------------------- .nv.compat                --------------------------
	.section	.nv.compat,"",@"SHT_CUDA_COMPAT_INFO"
	.align	4
        /*0000*/ 	.byte	0x02, 0x09, 0x00, 0x00, 0x02, 0x02, 0x01, 0x00, 0x02, 0x05, 0x05, 0x00, 0x03, 0x07, 0x01, 0x01
        /*0010*/ 	.byte	0x02, 0x03, 0x00, 0x00, 0x02, 0x06, 0x01, 0x00, 0x04, 0x0b, 0x08, 0x00, 0x09, 0x00, 0x00, 0x00
        /*0020*/ 	.byte	0x00, 0x00, 0x00, 0x00


//--------------------- .nv.info._Z9my_kernelPf   --------------------------
	.section	.nv.info._Z9my_kernelPf,"",@"SHT_CUDA_INFO"
	.sectionflags	@""
	.align	4


	//----- nvinfo : EIATTR_CUDA_API_VERSION
	.align		4
        /*0000*/ 	.byte	0x04, 0x37
        /*0002*/ 	.short	(.L_7 - .L_6)
.L_6:
        /*0004*/ 	.word	0x00000082


	//----- nvinfo : EIATTR_KPARAM_INFO
	.align		4
.L_7:
        /*0008*/ 	.byte	0x04, 0x17
        /*000a*/ 	.short	(.L_9 - .L_8)
.L_8:
        /*000c*/ 	.word	0x00000000
        /*0010*/ 	.short	0x0000
        /*0012*/ 	.short	0x0000
        /*0014*/ 	.byte	0x00, 0xf5, 0x21, 0x00


	//----- nvinfo : EIATTR_SPARSE_MMA_MASK
	.align		4
.L_9:
        /*0018*/ 	.byte	0x03, 0x50
        /*001a*/ 	.short	0x0000


	//----- nvinfo : EIATTR_MAXREG_COUNT
	.align		4
        /*001c*/ 	.byte	0x03, 0x1b
        /*001e*/ 	.short	0x00ff


	//----- nvinfo : EIATTR_MERCURY_ISA_VERSION
	.align		4
        /*0020*/ 	.byte	0x03, 0x5f
        /*0022*/ 	.short	0x0101


	//----- nvinfo : EIATTR_VRC_CTA_INIT_COUNT
	.align		4
        /*0024*/ 	.byte	0x02, 0x4a
	.zero		1
	.zero		1


	//----- nvinfo : EIATTR_EXIT_INSTR_OFFSETS
	.align		4
        /*0028*/ 	.byte	0x04, 0x1c
        /*002a*/ 	.short	(.L_11 - .L_10)


	//   ....[0]....
.L_10:
        /*002c*/ 	.word	0x00000010


	//----- nvinfo : EIATTR_CBANK_PARAM_SIZE
	.align		4
.L_11:
        /*0030*/ 	.byte	0x03, 0x19
        /*0032*/ 	.short	0x0008


	//----- nvinfo : EIATTR_PARAM_CBANK
	.align		4
        /*0034*/ 	.byte	0x04, 0x0a
        /*0036*/ 	.short	(.L_13 - .L_12)
	.align		4
.L_12:
        /*0038*/ 	.word	index@(.nv.constant0._Z9my_kernelPf)
        /*003c*/ 	.short	0x0380
        /*003e*/ 	.short	0x0008


	//----- nvinfo : EIATTR_SW_WAR
	.align		4
.L_13:
        /*0040*/ 	.byte	0x04, 0x36
        /*0042*/ 	.short	(.L_15 - .L_14)
.L_14:
        /*0044*/ 	.word	0x00000008
.L_15:


//--------------------- .nv.callgraph             --------------------------
	.section	.nv.callgraph,"",@"SHT_CUDA_CALLGRAPH"
	.align	4
	.sectionentsize	8
	.align		4
        /*0000*/ 	.word	0x00000000
	.align		4
        /*0004*/ 	.word	0xffffffff
	.align		4
        /*0008*/ 	.word	0x00000000
	.align		4
        /*000c*/ 	.word	0xfffffffe
	.align		4
        /*0010*/ 	.word	0x00000000
	.align		4
        /*0014*/ 	.word	0xfffffffd
	.align		4
        /*0018*/ 	.word	0x00000000
	.align		4
        /*001c*/ 	.word	0xfffffffc


//--------------------- .text._Z9my_kernelPf      --------------------------
	.section	.text._Z9my_kernelPf,"ax",@progbits
	.align	128
        .global         _Z9my_kernelPf
        .type           _Z9my_kernelPf,@function
        .size           _Z9my_kernelPf,(.L_x_1 - _Z9my_kernelPf)
        .other          _Z9my_kernelPf,@"STO_CUDA_ENTRY STV_DEFAULT"
_Z9my_kernelPf:
.text._Z9my_kernelPf:
[----:B------:R-:W-:Y:S01]  /*0000*/  LDC R1, c[0x0][0x37c] ;  /* 0x0000df00ff017b82 */ /* 0x000fe20000000800 */
[----:B------:R-:W-:Y:S05]  /*0010*/  EXIT ;  /* 0x000000000000794d */ /* 0x000fea0003800000 */
.L_x_0:
[----:B------:R-:W-:-:S00]  /*0020*/  BRA `(.L_x_0) ;  /* 0xfffffffc00fc7947 */ /* 0x000fc0000383ffff */
[----:B------:R-:W-:-:S00]  /*0030*/  NOP ;  /* 0x0000000000007918 */ /* 0x000fc00000000000 */
        /* <DEDUP_REMOVED lines=12> */
.L_x_1:


//--------------------- .nv.shared.reserved.0     --------------------------
	.section	.nv.shared.reserved.0,"aw",@nobits
	.weak		__nv_reservedSMEM_offset_0_alias
	.size		__nv_reservedSMEM_offset_0_alias, 0, 64
	.other		__nv_reservedSMEM_offset_0_alias,@"STO_CUDA_RESERVED_SHARED STV_DEFAULT"
__nv_reservedSMEM_offset_0_alias:
	.zero		0
	.zero		64


//--------------------- .nv.constant0._Z9my_kernelPf --------------------------
	.section	.nv.constant0._Z9my_kernelPf,"a",@progbits
	.sectionflags	@""
	.align	4
.nv.constant0._Z9my_kernelPf:
	.zero		904


//--------------------- SYMBOLS --------------------------

	.type		.nv.reservedSmem.offset0,@object
	.size		.nv.reservedSmem.offset0,0x4
